//
// Generated by NVIDIA NVVM Compiler
//
// Compiler Build ID: CL-36424714
// Cuda compilation tools, release 13.0, V13.0.88
// Based on NVVM 20.0.0
//

.version 9.0
.target sm_100
.address_size 64

	// .globl	_Z13dotProductGPUPfS_S_i

.visible .entry _Z13dotProductGPUPfS_S_i(
	.param .u64 .ptr .align 1 _Z13dotProductGPUPfS_S_i_param_0,
	.param .u64 .ptr .align 1 _Z13dotProductGPUPfS_S_i_param_1,
	.param .u64 .ptr .align 1 _Z13dotProductGPUPfS_S_i_param_2,
	.param .u32 _Z13dotProductGPUPfS_S_i_param_3
)
{
	.reg .pred 	%p<11>;
	.reg .b32 	%r<14>;
	.reg .b32 	%f<10>;
	.reg .b64 	%rd<15>;

	ld.param.u64 	%rd3, [_Z13dotProductGPUPfS_S_i_param_0];
	ld.param.u64 	%rd4, [_Z13dotProductGPUPfS_S_i_param_1];
	ld.param.u64 	%rd5, [_Z13dotProductGPUPfS_S_i_param_2];
	ld.param.u32 	%r7, [_Z13dotProductGPUPfS_S_i_param_3];
	cvta.to.global.u64 	%rd1, %rd5;
	cvta.to.global.u64 	%rd6, %rd4;
	cvta.to.global.u64 	%rd7, %rd3;
	mov.u32 	%r1, %tid.x;
	mul.wide.u32 	%rd8, %r1, 4;
	add.s64 	%rd9, %rd7, %rd8;
	ld.global.f32 	%f1, [%rd9];
	add.s64 	%rd10, %rd6, %rd8;
	ld.global.f32 	%f2, [%rd10];
	mul.f32 	%f3, %f1, %f2;
	add.s64 	%rd2, %rd1, %rd8;
	st.global.f32 	[%rd2], %f3;
	bar.sync 	0;
	mov.u32 	%r13, %ntid.x;
	setp.lt.u32 	%p1, %r13, 2;
	@%p1 bra 	$L__BB0_8;
$L__BB0_1:
	and.b32  	%r8, %r13, 1;
	setp.eq.b32 	%p2, %r8, 1;
	not.pred 	%p3, %p2;
	@%p3 bra 	$L__BB0_5;
	setp.ne.s32 	%p4, %r1, 0;
	setp.gt.s32 	%p5, %r13, %r7;
	or.pred  	%p6, %p4, %p5;
	@%p6 bra 	$L__BB0_4;
	ld.global.f32 	%f4, [%rd1];
	add.s32 	%r9, %r13, -1;
	mul.wide.u32 	%rd11, %r9, 4;
	add.s64 	%rd12, %rd1, %rd11;
	ld.global.f32 	%f5, [%rd12];
	add.f32 	%f6, %f4, %f5;
	st.global.f32 	[%rd1], %f6;
$L__BB0_4:
	add.s32 	%r13, %r13, -1;
$L__BB0_5:
	shr.u32 	%r6, %r13, 1;
	setp.ge.u32 	%p7, %r1, %r6;
	add.s32 	%r11, %r6, %r1;
	setp.ge.s32 	%p8, %r11, %r7;
	or.pred  	%p9, %p7, %p8;
	@%p9 bra 	$L__BB0_7;
	ld.global.f32 	%f7, [%rd2];
	mul.wide.u32 	%rd13, %r6, 4;
	add.s64 	%rd14, %rd2, %rd13;
	ld.global.f32 	%f8, [%rd14];
	add.f32 	%f9, %f7, %f8;
	st.global.f32 	[%rd2], %f9;
$L__BB0_7:
	bar.sync 	0;
	setp.gt.u32 	%p10, %r13, 3;
	mov.u32 	%r13, %r6;
	@%p10 bra 	$L__BB0_1;
$L__BB0_8:
	ret;

}


// ===== COMPILED SASS (sm_100) =====

	.target	sm_100

	.elftype	@"ET_EXEC"


//--------------------- .note.nv.tkinfo           --------------------------
	.section	.note.nv.tkinfo,"",@"SHT_NOTE"
	.sectionflags	@"SHF_NOTE_NV_TKINFO"
	.tkinfo
        /*0018*/ 	.word	0x00000002
        /*0030*/ 	.string	""
        /*0030*/ 	.string	"ptxas"
        /*0030*/ 	.string	"Cuda compilation tools, release 13.0, V13.0.88"
        /*0030*/ 	.string	"Build cuda_13.0.r13.0/compiler.36424714_0"
        /*0030*/ 	.string	"-arch sm_100 -m 64 "



//--------------------- .note.nv.cuinfo           --------------------------
	.section	.note.nv.cuinfo,"",@"SHT_NOTE"
	.sectionflags	@"SHF_NOTE_NV_CUINFO"
        /*0018*/ 	.short	0x0002
        /*001a*/ 	.short	0x0064
        /*001c*/ 	.short	0x0082
	.zero		2


//--------------------- .nv.info                  --------------------------
	.section	.nv.info,"",@"SHT_CUDA_INFO"
	.align	4


	//----- nvinfo : EIATTR_REGCOUNT
	.align		4
        /*0000*/ 	.byte	0x04, 0x2f
        /*0002*/ 	.short	(.L_1 - .L_0)
	.align		4
.L_0:
        /*0004*/ 	.word	index@(_Z13dotProductGPUPfS_S_i)
        /*0008*/ 	.word	0x0000000e


	//----- nvinfo : EIATTR_FRAME_SIZE
	.align		4
.L_1:
        /*000c*/ 	.byte	0x04, 0x11
        /*000e*/ 	.short	(.L_3 - .L_2)
	.align		4
.L_2:
        /*0010*/ 	.word	index@(_Z13dotProductGPUPfS_S_i)
        /*0014*/ 	.word	0x00000000


	//----- nvinfo : EIATTR_MIN_STACK_SIZE
	.align		4
.L_3:
        /*0018*/ 	.byte	0x04, 0x12
        /*001a*/ 	.short	(.L_5 - .L_4)
	.align		4
.L_4:
        /*001c*/ 	.word	index@(_Z13dotProductGPUPfS_S_i)
        /*0020*/ 	.word	0x00000000
.L_5:


//--------------------- .nv.compat                --------------------------
	.section	.nv.compat,"",@"SHT_CUDA_COMPAT_INFO"
	.align	4
        /*0000*/ 	.byte	0x02, 0x09, 0x00, 0x00, 0x02, 0x02, 0x01, 0x00, 0x02, 0x05, 0x05, 0x00, 0x03, 0x07, 0x01, 0x01
        /*0010*/ 	.byte	0x02, 0x03, 0x00, 0x00, 0x02, 0x06, 0x01, 0x00, 0x04, 0x0b, 0x08, 0x00, 0x09, 0x00, 0x00, 0x00
        /*0020*/ 	.byte	0x00, 0x00, 0x00, 0x00


//--------------------- .nv.info._Z13dotProductGPUPfS_S_i --------------------------
	.section	.nv.info._Z13dotProductGPUPfS_S_i,"",@"SHT_CUDA_INFO"
	.sectionflags	@""
	.align	4


	//----- nvinfo : EIATTR_CUDA_API_VERSION
	.align		4
        /*0000*/ 	.byte	0x04, 0x37
        /*0002*/ 	.short	(.L_7 - .L_6)
.L_6:
        /*0004*/ 	.word	0x00000082


	//----- nvinfo : EIATTR_KPARAM_INFO
	.align		4
.L_7:
        /*0008*/ 	.byte	0x04, 0x17
        /*000a*/ 	.short	(.L_9 - .L_8)
.L_8:
        /*000c*/ 	.word	0x00000000
        /*0010*/ 	.short	0x0003
        /*0012*/ 	.short	0x0018
        /*0014*/ 	.byte	0x00, 0xf0, 0x11, 0x00


	//----- nvinfo : EIATTR_KPARAM_INFO
	.align		4
.L_9:
        /*0018*/ 	.byte	0x04, 0x17
        /*001a*/ 	.short	(.L_11 - .L_10)
.L_10:
        /*001c*/ 	.word	0x00000000
        /*0020*/ 	.short	0x0002
        /*0022*/ 	.short	0x0010
        /*0024*/ 	.byte	0x00, 0xf5, 0x21, 0x00


	//----- nvinfo : EIATTR_KPARAM_INFO
	.align		4
.L_11:
        /*0028*/ 	.byte	0x04, 0x17
        /*002a*/ 	.short	(.L_13 - .L_12)
.L_12:
        /*002c*/ 	.word	0x00000000
        /*0030*/ 	.short	0x0001
        /*0032*/ 	.short	0x0008
        /*0034*/ 	.byte	0x00, 0xf5, 0x21, 0x00


	//----- nvinfo : EIATTR_KPARAM_INFO
	.align		4
.L_13:
        /*0038*/ 	.byte	0x04, 0x17
        /*003a*/ 	.short	(.L_15 - .L_14)
.L_14:
        /*003c*/ 	.word	0x00000000
        /*0040*/ 	.short	0x0000
        /*0042*/ 	.short	0x0000
        /*0044*/ 	.byte	0x00, 0xf5, 0x21, 0x00


	//----- nvinfo : EIATTR_SPARSE_MMA_MASK
	.align		4
.L_15:
        /*0048*/ 	.byte	0x03, 0x50
        /*004a*/ 	.short	0x0000


	//----- nvinfo : EIATTR_MAXREG_COUNT
	.align		4
        /*004c*/ 	.byte	0x03, 0x1b
        /*004e*/ 	.short	0x00ff


	//----- nvinfo : EIATTR_NUM_BARRIERS
	.align		4
        /*0050*/ 	.byte	0x02, 0x4c
        /*0052*/ 	.byte	0x01
	.zero		1


	//----- nvinfo : EIATTR_MERCURY_ISA_VERSION
	.align		4
        /*0054*/ 	.byte	0x03, 0x5f
        /*0056*/ 	.short	0x0101


	//----- nvinfo : EIATTR_VRC_CTA_INIT_COUNT
	.align		4
        /*0058*/ 	.byte	0x02, 0x4a
	.zero		1
	.zero		1


	//----- nvinfo : EIATTR_EXIT_INSTR_OFFSETS
	.align		4
        /*005c*/ 	.byte	0x04, 0x1c
        /*005e*/ 	.short	(.L_17 - .L_16)


	//   ....[0]....
.L_16:
        /*0060*/ 	.word	0x00000100


	//   ....[1]....
        /*0064*/ 	.word	0x00000330


	//----- nvinfo : EIATTR_CRS_STACK_SIZE
	.align		4
.L_17:
        /*0068*/ 	.byte	0x04, 0x1e
        /*006a*/ 	.short	(.L_19 - .L_18)
.L_18:
        /*006c*/ 	.word	0x00000000


	//----- nvinfo : EIATTR_CBANK_PARAM_SIZE
	.align		4
.L_19:
        /*0070*/ 	.byte	0x03, 0x19
        /*0072*/ 	.short	0x001c


	//----- nvinfo : EIATTR_PARAM_CBANK
	.align		4
        /*0074*/ 	.byte	0x04, 0x0a
        /*0076*/ 	.short	(.L_21 - .L_20)
	.align		4
.L_20:
        /*0078*/ 	.word	index@(.nv.constant0._Z13dotProductGPUPfS_S_i)
        /*007c*/ 	.short	0x0380
        /*007e*/ 	.short	0x001c


	//----- nvinfo : EIATTR_SW_WAR
	.align		4
.L_21:
        /*0080*/ 	.byte	0x04, 0x36
        /*0082*/ 	.short	(.L_23 - .L_22)
.L_22:
        /*0084*/ 	.word	0x00000008
.L_23:


//--------------------- .nv.callgraph             --------------------------
	.section	.nv.callgraph,"",@"SHT_CUDA_CALLGRAPH"
	.align	4
	.sectionentsize	8
	.align		4
        /*0000*/ 	.word	0x00000000
	.align		4
        /*0004*/ 	.word	0xffffffff
	.align		4
        /*0008*/ 	.word	0x00000000
	.align		4
        /*000c*/ 	.word	0xfffffffe
	.align		4
        /*0010*/ 	.word	0x00000000
	.align		4
        /*0014*/ 	.word	0xfffffffd
	.align		4
        /*0018*/ 	.word	0x00000000
	.align		4
        /*001c*/ 	.word	0xfffffffc


//--------------------- .text._Z13dotProductGPUPfS_S_i --------------------------
	.section	.text._Z13dotProductGPUPfS_S_i,"ax",@progbits
	.align	128
        .global         _Z13dotProductGPUPfS_S_i
        .type           _Z13dotProductGPUPfS_S_i,@function
        .size           _Z13dotProductGPUPfS_S_i,(.L_x_7 - _Z13dotProductGPUPfS_S_i)
        .other          _Z13dotProductGPUPfS_S_i,@"STO_CUDA_ENTRY STV_DEFAULT"
_Z13dotProductGPUPfS_S_i:
.text._Z13dotProductGPUPfS_S_i:
[----:B------:R-:W-:Y:S01]  /*0000*/  LDC R1, c[0x0][0x37c] ;  /* 0x0000df00ff017b82 */ /* 0x000fe20000000800 */
[----:B------:R-:W0:Y:S07]  /*0010*/  S2R R0, SR_TID.X ;  /* 0x0000000000007919 */ /* 0x000e2e0000002100 */
[----:B------:R-:W0:Y:S01]  /*0020*/  LDC.64 R4, c[0x0][0x380] ;  /* 0x0000e000ff047b82 */ /* 0x000e220000000a00 */
[----:B------:R-:W1:Y:S07]  /*0030*/  LDCU.64 UR4, c[0x0][0x358] ;  /* 0x00006b00ff0477ac */ /* 0x000e6e0008000a00 */
[----:B------:R-:W2:Y:S08]  /*0040*/  LDC.64 R6, c[0x0][0x388] ;  /* 0x0000e200ff067b82 */ /* 0x000eb00000000a00 */
[----:B------:R-:W3:Y:S01]  /*0050*/  LDC.64 R2, c[0x0][0x390] ;  /* 0x0000e400ff027b82 */ /* 0x000ee20000000a00 */
[----:B0-----:R-:W-:-:S04]  /*0060*/  IMAD.WIDE.U32 R4, R0, 0x4, R4 ;  /* 0x0000000400047825 */ /* 0x001fc800078e0004 */
[C---:B--2---:R-:W-:Y:S02]  /*0070*/  IMAD.WIDE.U32 R6, R0.reuse, 0x4, R6 ;  /* 0x0000000400067825 */ /* 0x044fe400078e0006 */
[----:B-1----:R-:W2:Y:S04]  /*0080*/  LDG.E R4, desc[UR4][R4.64] ;  /* 0x0000000404047981 */ /* 0x002ea8000c1e1900 */
[----:B------:R-:W2:Y:S01]  /*0090*/  LDG.E R7, desc[UR4][R6.64] ;  /* 0x0000000406077981 */ /* 0x000ea2000c1e1900 */
[----:B------:R-:W0:Y:S01]  /*00a0*/  LDC R10, c[0x0][0x360] ;  /* 0x0000d800ff0a7b82 */ /* 0x000e220000000800 */
[----:B---3--:R-:W-:Y:S01]  /*00b0*/  IMAD.WIDE.U32 R2, R0, 0x4, R2 ;  /* 0x0000000400027825 */ /* 0x008fe200078e0002 */
[----:B0-----:R-:W-:-:S03]  /*00c0*/  ISETP.GE.U32.AND P0, PT, R10, 0x2, PT ;  /* 0x000000020a00780c */ /* 0x001fc60003f06070 */
[----:B--2---:R-:W-:-:S05]  /*00d0*/  FMUL R9, R4, R7 ;  /* 0x0000000704097220 */ /* 0x004fca0000400000 */
[----:B------:R0:W-:Y:S01]  /*00e0*/  STG.E desc[UR4][R2.64], R9 ;  /* 0x0000000902007986 */ /* 0x0001e2000c101904 */
[----:B------:R-:W-:Y:S06]  /*00f0*/  BAR.SYNC.DEFER_BLOCKING 0x0 ;  /* 0x0000000000007b1d */ /* 0x000fec0000010000 */
[----:B------:R-:W-:Y:S05]  /*0100*/  @!P0 EXIT ;  /* 0x000000000000894d */ /* 0x000fea0003800000 */
[----:B------:R-:W1:Y:S01]  /*0110*/  LDC.64 R4, c[0x0][0x390] ;  /* 0x0000e400ff047b82 */ /* 0x000e620000000a00 */
[----:B------:R-:W2:Y:S02]  /*0120*/  LDCU UR6, c[0x0][0x398] ;  /* 0x00007300ff0677ac */ /* 0x000ea40008000800 */
.L_x_5:
[----:B------:R-:W-:-:S04]  /*0130*/  LOP3.LUT R6, R10, 0x1, RZ, 0xc0, !PT ;  /* 0x000000010a067812 */ /* 0x000fc800078ec0ff */
[----:B------:R-:W-:-:S13]  /*0140*/  ISETP.NE.U32.AND P0, PT, R6, 0x1, PT ;  /* 0x000000010600780c */ /* 0x000fda0003f05070 */
[----:B--2---:R-:W-:Y:S05]  /*0150*/  @P0 BRA `(.L_x_0) ;  /* 0x0000000000340947 */ /* 0x004fea0003800000 */
[----:B--2---:R-:W-:Y:S01]  /*0160*/  ISETP.GT.AND P0, PT, R10, UR6, PT ;  /* 0x000000060a007c0c */ /* 0x004fe2000bf04270 */
[----:B------:R-:W-:Y:S03]  /*0170*/  BSSY.RECONVERGENT B0, `(.L_x_1) ;  /* 0x000000a000007945 */ /* 0x000fe60003800200 */
[----:B------:R-:W-:-:S13]  /*0180*/  ISETP.NE.OR P0, PT, R0, RZ, P0 ;  /* 0x000000ff0000720c */ /* 0x000fda0000705670 */
[----:B------:R-:W-:Y:S05]  /*0190*/  @P0 BRA `(.L_x_2) ;  /* 0x00000000001c0947 */ /* 0x000fea0003800000 */
[----:B------:R-:W2:Y:S01]  /*01a0*/  LDC.64 R6, c[0x0][0x390] ;  /* 0x0000e400ff067b82 */ /* 0x000ea20000000a00 */
[----:B0-----:R-:W-:-:S04]  /*01b0*/  VIADD R9, R10, 0xffffffff ;  /* 0xffffffff0a097836 */ /* 0x001fc80000000000 */
[----:B-1----:R-:W-:-:S06]  /*01c0*/  IMAD.WIDE.U32 R8, R9, 0x4, R4 ;  /* 0x0000000409087825 */ /* 0x002fcc00078e0004 */
[----:B------:R-:W3:Y:S04]  /*01d0*/  LDG.E R8, desc[UR4][R8.64] ;  /* 0x0000000408087981 */ /* 0x000ee8000c1e1900 */
[----:B--2---:R-:W3:Y:S02]  /*01e0*/  LDG.E R11, desc[UR4][R6.64] ;  /* 0x00000004060b7981 */ /* 0x004ee4000c1e1900 */
[----:B---3--:R-:W-:-:S05]  /*01f0*/  FADD R11, R11, R8 ;  /* 0x000000080b0b7221 */ /* 0x008fca0000000000 */
[----:B------:R2:W-:Y:S02]  /*0200*/  STG.E desc[UR4][R6.64], R11 ;  /* 0x0000000b06007986 */ /* 0x0005e4000c101904 */
.L_x_2:
[----:B------:R-:W-:Y:S05]  /*0210*/  BSYNC.RECONVERGENT B0 ;  /* 0x0000000000007941 */ /* 0x000fea0003800200 */
.L_x_1:
[----:B------:R-:W-:-:S07]  /*0220*/  VIADD R10, R10, 0xffffffff ;  /* 0xffffffff0a0a7836 */ /* 0x000fce0000000000 */
.L_x_0:
[----:B--2---:R-:W-:Y:S01]  /*0230*/  SHF.R.U32.HI R11, RZ, 0x1, R10 ;  /* 0x00000001ff0b7819 */ /* 0x004fe2000001160a */
[----:B------:R-:W-:Y:S03]  /*0240*/  BSSY.RECONVERGENT B0, `(.L_x_3) ;  /* 0x000000a000007945 */ /* 0x000fe60003800200 */
[----:B------:R-:W-:-:S04]  /*0250*/  IADD3 R6, PT, PT, R11, R0, RZ ;  /* 0x000000000b067210 */ /* 0x000fc80007ffe0ff */
[----:B------:R-:W-:-:S04]  /*0260*/  ISETP.GE.AND P0, PT, R6, UR6, PT ;  /* 0x0000000606007c0c */ /* 0x000fc8000bf06270 */
[----:B------:R-:W-:-:S13]  /*0270*/  ISETP.GE.U32.OR P0, PT, R0, R11, P0 ;  /* 0x0000000b0000720c */ /* 0x000fda0000706470 */
[----:B------:R-:W-:Y:S05]  /*0280*/  @P0 BRA `(.L_x_4) ;  /* 0x0000000000140947 */ /* 0x000fea0003800000 */
[----:B------:R-:W-:Y:S01]  /*0290*/  IMAD.WIDE.U32 R6, R11, 0x4, R2 ;  /* 0x000000040b067825 */ /* 0x000fe200078e0002 */
[----:B------:R-:W0:Y:S05]  /*02a0*/  LDG.E R8, desc[UR4][R2.64] ;  /* 0x0000000402087981 */ /* 0x000e2a000c1e1900 */
[----:B------:R-:W0:Y:S02]  /*02b0*/  LDG.E R7, desc[UR4][R6.64] ;  /* 0x0000000406077981 */ /* 0x000e24000c1e1900 */
[----:B0-----:R-:W-:-:S05]  /*02c0*/  FADD R9, R8, R7 ;  /* 0x0000000708097221 */ /* 0x001fca0000000000 */
[----:B------:R2:W-:Y:S02]  /*02d0*/  STG.E desc[UR4][R2.64], R9 ;  /* 0x0000000902007986 */ /* 0x0005e4000c101904 */
.L_x_4:
[----:B------:R-:W-:Y:S05]  /*02e0*/  BSYNC.RECONVERGENT B0 ;  /* 0x0000000000007941 */ /* 0x000fea0003800200 */
.L_x_3:
[----:B------:R-:W-:Y:S01]  /*02f0*/  BAR.SYNC.DEFER_BLOCKING 0x0 ;  /* 0x0000000000007b1d */ /* 0x000fe20000010000 */
[----:B------:R-:W-:Y:S02]  /*0300*/  ISETP.GT.U32.AND P0, PT, R10, 0x3, PT ;  /* 0x000000030a00780c */ /* 0x000fe40003f04070 */
[----:B------:R-:W-:-:S11]  /*0310*/  MOV R10, R11 ;  /* 0x0000000b000a7202 */ /* 0x000fd60000000f00 */
[----:B------:R-:W-:Y:S05]  /*0320*/  @P0 BRA `(.L_x_5) ;  /* 0xfffffffc00800947 */ /* 0x000fea000383ffff */
[----:B------:R-:W-:Y:S05]  /*0330*/  EXIT ;  /* 0x000000000000794d */ /* 0x000fea0003800000 */
.L_x_6:
[----:B------:R-:W-:-:S00]  /*0340*/  BRA `(.L_x_6) ;  /* 0xfffffffc00fc7947 */ /* 0x000fc0000383ffff */
[----:B------:R-:W-:-:S00]  /*0350*/  NOP ;  /* 0x0000000000007918 */ /* 0x000fc00000000000 */
        /* <DEDUP_REMOVED lines=10> */
.L_x_7:


//--------------------- .nv.shared.reserved.0     --------------------------
	.section	.nv.shared.reserved.0,"aw",@nobits
	.weak		__nv_reservedSMEM_offset_0_alias
	.size		__nv_reservedSMEM_offset_0_alias, 0, 64
	.other		__nv_reservedSMEM_offset_0_alias,@"STO_CUDA_RESERVED_SHARED STV_DEFAULT"
__nv_reservedSMEM_offset_0_alias:
	.zero		0
	.zero		64


//--------------------- .nv.constant0._Z13dotProductGPUPfS_S_i --------------------------
	.section	.nv.constant0._Z13dotProductGPUPfS_S_i,"a",@progbits
	.sectionflags	@""
	.align	4
.nv.constant0._Z13dotProductGPUPfS_S_i:
	.zero		924


//--------------------- SYMBOLS --------------------------

	.type		.nv.reservedSmem.offset0,@object
	.size		.nv.reservedSmem.offset0,0x4
